//
// Generated by NVIDIA NVVM Compiler
//
// Compiler Build ID: CL-36424714
// Cuda compilation tools, release 13.0, V13.0.88
// Based on NVVM 20.0.0
//

.version 9.0
.target sm_100
.address_size 64

	// .globl	_Z18search_target_filePPcS_i
.extern .func  (.param .b32 func_retval0) vprintf
(
	.param .b64 vprintf_param_0,
	.param .b64 vprintf_param_1
)
;
.global .align 1 .b8 $str[4] = {37, 99, 10};

.visible .entry _Z18search_target_filePPcS_i(
	.param .u64 .ptr .align 1 _Z18search_target_filePPcS_i_param_0,
	.param .u64 .ptr .align 1 _Z18search_target_filePPcS_i_param_1,
	.param .u32 _Z18search_target_filePPcS_i_param_2
)
{
	.local .align 8 .b8 	__local_depot0[8];
	.reg .b64 	%SP;
	.reg .b64 	%SPL;
	.reg .pred 	%p<2>;
	.reg .b32 	%r<6>;
	.reg .b64 	%rd<10>;

	mov.u64 	%SPL, __local_depot0;
	cvta.local.u64 	%SP, %SPL;
	ld.param.u64 	%rd2, [_Z18search_target_filePPcS_i_param_0];
	ld.param.u32 	%r1, [_Z18search_target_filePPcS_i_param_2];
	cvta.to.global.u64 	%rd3, %rd2;
	mov.u32 	%r2, %ctaid.x;
	mul.wide.u32 	%rd4, %r2, 8;
	add.s64 	%rd1, %rd3, %rd4;
	setp.ge.s32 	%p1, %r2, %r1;
	@%p1 bra 	$L__BB0_2;
	add.u64 	%rd5, %SP, 0;
	add.u64 	%rd6, %SPL, 0;
	ld.global.u64 	%rd7, [%rd1];
	ld.s8 	%r3, [%rd7];
	st.local.u32 	[%rd6], %r3;
	mov.u64 	%rd8, $str;
	cvta.global.u64 	%rd9, %rd8;
	{ // callseq 0, 0
	.param .b64 param0;
	st.param.b64 	[param0], %rd9;
	.param .b64 param1;
	st.param.b64 	[param1], %rd5;
	.param .b32 retval0;
	call.uni (retval0), 
	vprintf, 
	(
	param0, 
	param1
	);
	ld.param.b32 	%r4, [retval0];
	} // callseq 0
$L__BB0_2:
	ret;

}


// ===== COMPILED SASS (sm_100) =====

	.target	sm_100

	.elftype	@"ET_EXEC"


//--------------------- .note.nv.tkinfo           --------------------------
	.section	.note.nv.tkinfo,"",@"SHT_NOTE"
	.sectionflags	@"SHF_NOTE_NV_TKINFO"
	.tkinfo
        /*0018*/ 	.word	0x00000002
        /*0030*/ 	.string	""
        /*0030*/ 	.string	"ptxas"
        /*0030*/ 	.string	"Cuda compilation tools, release 13.0, V13.0.88"
        /*0030*/ 	.string	"Build cuda_13.0.r13.0/compiler.36424714_0"
        /*0030*/ 	.string	"-arch sm_100 -m 64 "



//--------------------- .note.nv.cuinfo           --------------------------
	.section	.note.nv.cuinfo,"",@"SHT_NOTE"
	.sectionflags	@"SHF_NOTE_NV_CUINFO"
        /*0018*/ 	.short	0x0002
        /*001a*/ 	.short	0x0064
        /*001c*/ 	.short	0x0082
	.zero		2


//--------------------- .nv.info                  --------------------------
	.section	.nv.info,"",@"SHT_CUDA_INFO"
	.align	4


	//----- nvinfo : EIATTR_REGCOUNT
	.align		4
        /*0000*/ 	.byte	0x04, 0x2f
        /*0002*/ 	.short	(.L_2 - .L_1)
	.align		4
.L_1:
        /*0004*/ 	.word	index@(_Z18search_target_filePPcS_i)
        /*0008*/ 	.word	0x00000018


	//----- nvinfo : EIATTR_FRAME_SIZE
	.align		4
.L_2:
        /*000c*/ 	.byte	0x04, 0x11
        /*000e*/ 	.short	(.L_4 - .L_3)
	.align		4
.L_3:
        /*0010*/ 	.word	index@(_Z18search_target_filePPcS_i)
        /*0014*/ 	.word	0x00000008


	//----- nvinfo : EIATTR_MIN_STACK_SIZE
	.align		4
.L_4:
        /*0018*/ 	.byte	0x04, 0x12
        /*001a*/ 	.short	(.L_6 - .L_5)
	.align		4
.L_5:
        /*001c*/ 	.word	index@(_Z18search_target_filePPcS_i)
        /*0020*/ 	.word	0x00000008
.L_6:


//--------------------- .nv.compat                --------------------------
	.section	.nv.compat,"",@"SHT_CUDA_COMPAT_INFO"
	.align	4
        /*0000*/ 	.byte	0x02, 0x09, 0x00, 0x00, 0x02, 0x02, 0x01, 0x00, 0x02, 0x05, 0x05, 0x00, 0x03, 0x07, 0x01, 0x01
        /*0010*/ 	.byte	0x02, 0x03, 0x00, 0x00, 0x02, 0x06, 0x01, 0x00, 0x04, 0x0b, 0x08, 0x00, 0x09, 0x00, 0x00, 0x00
        /*0020*/ 	.byte	0x00, 0x00, 0x00, 0x00


//--------------------- .nv.info._Z18search_target_filePPcS_i --------------------------
	.section	.nv.info._Z18search_target_filePPcS_i,"",@"SHT_CUDA_INFO"
	.sectionflags	@""
	.align	4


	//----- nvinfo : EIATTR_CUDA_API_VERSION
	.align		4
        /*0000*/ 	.byte	0x04, 0x37
        /*0002*/ 	.short	(.L_8 - .L_7)
.L_7:
        /*0004*/ 	.word	0x00000082


	//----- nvinfo : EIATTR_KPARAM_INFO
	.align		4
.L_8:
        /*0008*/ 	.byte	0x04, 0x17
        /*000a*/ 	.short	(.L_10 - .L_9)
.L_9:
        /*000c*/ 	.word	0x00000000
        /*0010*/ 	.short	0x0002
        /*0012*/ 	.short	0x0010
        /*0014*/ 	.byte	0x00, 0xf0, 0x11, 0x00


	//----- nvinfo : EIATTR_KPARAM_INFO
	.align		4
.L_10:
        /*0018*/ 	.byte	0x04, 0x17
        /*001a*/ 	.short	(.L_12 - .L_11)
.L_11:
        /*001c*/ 	.word	0x00000000
        /*0020*/ 	.short	0x0001
        /*0022*/ 	.short	0x0008
        /*0024*/ 	.byte	0x00, 0xf5, 0x21, 0x00


	//----- nvinfo : EIATTR_KPARAM_INFO
	.align		4
.L_12:
        /*0028*/ 	.byte	0x04, 0x17
        /*002a*/ 	.short	(.L_14 - .L_13)
.L_13:
        /*002c*/ 	.word	0x00000000
        /*0030*/ 	.short	0x0000
        /*0032*/ 	.short	0x0000
        /*0034*/ 	.byte	0x00, 0xf5, 0x21, 0x00


	//----- nvinfo : EIATTR_SPARSE_MMA_MASK
	.align		4
.L_14:
        /*0038*/ 	.byte	0x03, 0x50
        /*003a*/ 	.short	0x0000


	//----- nvinfo : EIATTR_MAXREG_COUNT
	.align		4
        /*003c*/ 	.byte	0x03, 0x1b
        /*003e*/ 	.short	0x00ff


	//----- nvinfo : EIATTR_EXTERNS
	.align		4
        /*0040*/ 	.byte	0x04, 0x0f
        /*0042*/ 	.short	(.L_16 - .L_15)


	//   ....[0]....
	.align		4
.L_15:
        /*0044*/ 	.word	index@(vprintf)


	//----- nvinfo : EIATTR_MERCURY_ISA_VERSION
	.align		4
.L_16:
        /*0048*/ 	.byte	0x03, 0x5f
        /*004a*/ 	.short	0x0101


	//----- nvinfo : EIATTR_VRC_CTA_INIT_COUNT
	.align		4
        /*004c*/ 	.byte	0x02, 0x4a
	.zero		1
	.zero		1


	//----- nvinfo : EIATTR_SYSCALL_OFFSETS
	.align		4
        /*0050*/ 	.byte	0x04, 0x46
        /*0052*/ 	.short	(.L_18 - .L_17)


	//   ....[0]....
.L_17:
        /*0054*/ 	.word	0x00000160


	//----- nvinfo : EIATTR_EXIT_INSTR_OFFSETS
	.align		4
.L_18:
        /*0058*/ 	.byte	0x04, 0x1c
        /*005a*/ 	.short	(.L_20 - .L_19)


	//   ....[0]....
.L_19:
        /*005c*/ 	.word	0x00000080


	//   ....[1]....
        /*0060*/ 	.word	0x00000170


	//----- nvinfo : EIATTR_CBANK_PARAM_SIZE
	.align		4
.L_20:
        /*0064*/ 	.byte	0x03, 0x19
        /*0066*/ 	.short	0x0014


	//----- nvinfo : EIATTR_PARAM_CBANK
	.align		4
        /*0068*/ 	.byte	0x04, 0x0a
        /*006a*/ 	.short	(.L_22 - .L_21)
	.align		4
.L_21:
        /*006c*/ 	.word	index@(.nv.constant0._Z18search_target_filePPcS_i)
        /*0070*/ 	.short	0x0380
        /*0072*/ 	.short	0x0014


	//----- nvinfo : EIATTR_SW_WAR
	.align		4
.L_22:
        /*0074*/ 	.byte	0x04, 0x36
        /*0076*/ 	.short	(.L_24 - .L_23)
.L_23:
        /*0078*/ 	.word	0x00000008
.L_24:


//--------------------- .nv.callgraph             --------------------------
	.section	.nv.callgraph,"",@"SHT_CUDA_CALLGRAPH"
	.align	4
	.sectionentsize	8
	.align		4
        /*0000*/ 	.word	0x00000000
	.align		4
        /*0004*/ 	.word	0xffffffff
	.align		4
        /*0008*/ 	.word	index@(_Z18search_target_filePPcS_i)
	.align		4
        /*000c*/ 	.word	index@(vprintf)
	.align		4
        /*0010*/ 	.word	0x00000000
	.align		4
        /*0014*/ 	.word	0xfffffffe
	.align		4
        /*0018*/ 	.word	0x00000000
	.align		4
        /*001c*/ 	.word	0xfffffffd
	.align		4
        /*0020*/ 	.word	0x00000000
	.align		4
        /*0024*/ 	.word	0xfffffffc


//--------------------- .nv.constant4             --------------------------
	.section	.nv.constant4,"a",@progbits
	.align	8
	.align		8
.nv.constant4:
        /*0000*/ 	.dword	vprintf
	.align		8
        /*0008*/ 	.dword	$str


//--------------------- .text._Z18search_target_filePPcS_i --------------------------
	.section	.text._Z18search_target_filePPcS_i,"ax",@progbits
	.align	128
        .global         _Z18search_target_filePPcS_i
        .type           _Z18search_target_filePPcS_i,@function
        .size           _Z18search_target_filePPcS_i,(.L_x_2 - _Z18search_target_filePPcS_i)
        .other          _Z18search_target_filePPcS_i,@"STO_CUDA_ENTRY STV_DEFAULT"
_Z18search_target_filePPcS_i:
.text._Z18search_target_filePPcS_i:
[----:B------:R-:W0:Y:S01]  /*0000*/  LDC R1, c[0x0][0x37c] ;  /* 0x0000df00ff017b82 */ /* 0x000e220000000800 */
[----:B------:R-:W1:Y:S01]  /*0010*/  S2R R5, SR_CTAID.X ;  /* 0x0000000000057919 */ /* 0x000e620000002500 */
[----:B------:R-:W1:Y:S06]  /*0020*/  LDCU UR5, c[0x0][0x390] ;  /* 0x00007200ff0577ac */ /* 0x000e6c0008000800 */
[----:B------:R-:W2:Y:S01]  /*0030*/  LDC.64 R2, c[0x0][0x380] ;  /* 0x0000e000ff027b82 */ /* 0x000ea20000000a00 */
[----:B0-----:R-:W-:Y:S01]  /*0040*/  VIADD R1, R1, 0xfffffff8 ;  /* 0xfffffff801017836 */ /* 0x001fe20000000000 */
[----:B------:R-:W0:Y:S04]  /*0050*/  LDCU UR4, c[0x0][0x2f8] ;  /* 0x00005f00ff0477ac */ /* 0x000e280008000800 */
[----:B0-----:R-:W-:-:S02]  /*0060*/  IADD3 R6, P1, PT, R1, UR4, RZ ;  /* 0x0000000401067c10 */ /* 0x001fc4000ff3e0ff */
[----:B-1----:R-:W-:-:S13]  /*0070*/  ISETP.GE.AND P0, PT, R5, UR5, PT ;  /* 0x0000000505007c0c */ /* 0x002fda000bf06270 */
[----:B--2---:R-:W-:Y:S05]  /*0080*/  @P0 EXIT ;  /* 0x000000000000094d */ /* 0x004fea0003800000 */
[----:B------:R-:W0:Y:S01]  /*0090*/  LDCU.64 UR4, c[0x0][0x358] ;  /* 0x00006b00ff0477ac */ /* 0x000e220008000a00 */
[----:B------:R-:W-:Y:S01]  /*00a0*/  IMAD.WIDE.U32 R2, R5, 0x8, R2 ;  /* 0x0000000805027825 */ /* 0x000fe200078e0002 */
[----:B------:R-:W-:Y:S01]  /*00b0*/  MOV R8, 0x0 ;  /* 0x0000000000087802 */ /* 0x000fe20000000f00 */
[----:B------:R-:W1:Y:S04]  /*00c0*/  LDCU.64 UR6, c[0x4][0x8] ;  /* 0x01000100ff0677ac */ /* 0x000e680008000a00 */
[----:B0-----:R-:W2:Y:S04]  /*00d0*/  LDG.E.64 R2, desc[UR4][R2.64] ;  /* 0x0000000402027981 */ /* 0x001ea8000c1e1b00 */
[----:B--2---:R-:W2:Y:S01]  /*00e0*/  LD.E.S8 R0, desc[UR4][R2.64] ;  /* 0x0000000402007980 */ /* 0x004ea2000c101300 */
[----:B------:R-:W0:Y:S01]  /*00f0*/  LDC.64 R8, c[0x4][R8] ;  /* 0x0100000008087b82 */ /* 0x000e220000000a00 */
[----:B------:R-:W3:Y:S01]  /*0100*/  LDCU UR4, c[0x0][0x2fc] ;  /* 0x00005f80ff0477ac */ /* 0x000ee20008000800 */
[----:B-1----:R-:W-:Y:S01]  /*0110*/  MOV R4, UR6 ;  /* 0x0000000600047c02 */ /* 0x002fe20008000f00 */
[----:B------:R-:W-:-:S02]  /*0120*/  IMAD.U32 R5, RZ, RZ, UR7 ;  /* 0x00000007ff057e24 */ /* 0x000fc4000f8e00ff */
[----:B---3--:R-:W-:Y:S01]  /*0130*/  IMAD.X R7, RZ, RZ, UR4, P1 ;  /* 0x00000004ff077e24 */ /* 0x008fe200088e06ff */
[----:B0-2---:R1:W-:Y:S06]  /*0140*/  STL [R1], R0 ;  /* 0x0000000001007387 */ /* 0x0053ec0000100800 */
[----:B------:R-:W-:-:S07]  /*0150*/  LEPC R20, `(.L_x_0) ;  /* 0x000000001014794e */ /* 0x000fce0000000000 */
[----:B-1----:R-:W-:Y:S05]  /*0160*/  CALL.ABS.NOINC R8 ;  /* 0x0000000008007343 */ /* 0x002fea0003c00000 */
.L_x_0:
[----:B------:R-:W-:Y:S05]  /*0170*/  EXIT ;  /* 0x000000000000794d */ /* 0x000fea0003800000 */
.L_x_1:
[----:B------:R-:W-:-:S00]  /*0180*/  BRA `(.L_x_1) ;  /* 0xfffffffc00fc7947 */ /* 0x000fc0000383ffff */
[----:B------:R-:W-:-:S00]  /*0190*/  NOP ;  /* 0x0000000000007918 */ /* 0x000fc00000000000 */
        /* <DEDUP_REMOVED lines=14> */
.L_x_2:


//--------------------- .nv.global.init           --------------------------
	.section	.nv.global.init,"aw",@progbits
.nv.global.init:
	.type		$str,@object
	.size		$str,(.L_0 - $str)
$str:
        /*0000*/ 	.byte	0x25, 0x63, 0x0a, 0x00
.L_0:


//--------------------- .nv.shared.reserved.0     --------------------------
	.section	.nv.shared.reserved.0,"aw",@nobits
	.weak		__nv_reservedSMEM_offset_0_alias
	.size		__nv_reservedSMEM_offset_0_alias, 0, 64
	.other		__nv_reservedSMEM_offset_0_alias,@"STO_CUDA_RESERVED_SHARED STV_DEFAULT"
__nv_reservedSMEM_offset_0_alias:
	.zero		0
	.zero		64


//--------------------- .nv.constant0._Z18search_target_filePPcS_i --------------------------
	.section	.nv.constant0._Z18search_target_filePPcS_i,"a",@progbits
	.sectionflags	@""
	.align	4
.nv.constant0._Z18search_target_filePPcS_i:
	.zero		916


//--------------------- SYMBOLS --------------------------

	.type		.nv.reservedSmem.offset0,@object
	.size		.nv.reservedSmem.offset0,0x4
	.type		vprintf,@function
